//
// Generated by NVIDIA NVVM Compiler
//
// Compiler Build ID: CL-36424714
// Cuda compilation tools, release 13.0, V13.0.88
// Based on NVVM 20.0.0
//

.version 9.0
.target sm_100
.address_size 64

	// .globl	_Z22double_to_float_kernelPdPfi

.visible .entry _Z22double_to_float_kernelPdPfi(
	.param .u64 .ptr .align 1 _Z22double_to_float_kernelPdPfi_param_0,
	.param .u64 .ptr .align 1 _Z22double_to_float_kernelPdPfi_param_1,
	.param .u32 _Z22double_to_float_kernelPdPfi_param_2
)
{
	.reg .pred 	%p<2>;
	.reg .b32 	%r<6>;
	.reg .b32 	%f<2>;
	.reg .b64 	%rd<9>;
	.reg .b64 	%fd<2>;

	ld.param.u64 	%rd1, [_Z22double_to_float_kernelPdPfi_param_0];
	ld.param.u64 	%rd2, [_Z22double_to_float_kernelPdPfi_param_1];
	ld.param.u32 	%r2, [_Z22double_to_float_kernelPdPfi_param_2];
	mov.u32 	%r3, %ctaid.x;
	mov.u32 	%r4, %ntid.x;
	mov.u32 	%r5, %tid.x;
	mad.lo.s32 	%r1, %r3, %r4, %r5;
	setp.ge.s32 	%p1, %r1, %r2;
	@%p1 bra 	$L__BB0_2;
	cvta.to.global.u64 	%rd3, %rd1;
	cvta.to.global.u64 	%rd4, %rd2;
	mul.wide.s32 	%rd5, %r1, 8;
	add.s64 	%rd6, %rd3, %rd5;
	ld.global.f64 	%fd1, [%rd6];
	cvt.rn.f32.f64 	%f1, %fd1;
	mul.wide.s32 	%rd7, %r1, 4;
	add.s64 	%rd8, %rd4, %rd7;
	st.global.f32 	[%rd8], %f1;
$L__BB0_2:
	ret;

}
	// .globl	_Z22float_to_double_kernelPfPdi
.visible .entry _Z22float_to_double_kernelPfPdi(
	.param .u64 .ptr .align 1 _Z22float_to_double_kernelPfPdi_param_0,
	.param .u64 .ptr .align 1 _Z22float_to_double_kernelPfPdi_param_1,
	.param .u32 _Z22float_to_double_kernelPfPdi_param_2
)
{
	.reg .pred 	%p<2>;
	.reg .b32 	%r<6>;
	.reg .b32 	%f<2>;
	.reg .b64 	%rd<9>;
	.reg .b64 	%fd<2>;

	ld.param.u64 	%rd1, [_Z22float_to_double_kernelPfPdi_param_0];
	ld.param.u64 	%rd2, [_Z22float_to_double_kernelPfPdi_param_1];
	ld.param.u32 	%r2, [_Z22float_to_double_kernelPfPdi_param_2];
	mov.u32 	%r3, %ctaid.x;
	mov.u32 	%r4, %ntid.x;
	mov.u32 	%r5, %tid.x;
	mad.lo.s32 	%r1, %r3, %r4, %r5;
	setp.ge.s32 	%p1, %r1, %r2;
	@%p1 bra 	$L__BB1_2;
	cvta.to.global.u64 	%rd3, %rd1;
	cvta.to.global.u64 	%rd4, %rd2;
	mul.wide.s32 	%rd5, %r1, 4;
	add.s64 	%rd6, %rd3, %rd5;
	ld.global.f32 	%f1, [%rd6];
	cvt.f64.f32 	%fd1, %f1;
	mul.wide.s32 	%rd7, %r1, 8;
	add.s64 	%rd8, %rd4, %rd7;
	st.global.f64 	[%rd8], %fd1;
$L__BB1_2:
	ret;

}


// ===== COMPILED SASS (sm_100) =====

	.target	sm_100

	.elftype	@"ET_EXEC"


//--------------------- .note.nv.tkinfo           --------------------------
	.section	.note.nv.tkinfo,"",@"SHT_NOTE"
	.sectionflags	@"SHF_NOTE_NV_TKINFO"
	.tkinfo
        /*0018*/ 	.word	0x00000002
        /*0030*/ 	.string	""
        /*0030*/ 	.string	"ptxas"
        /*0030*/ 	.string	"Cuda compilation tools, release 13.0, V13.0.88"
        /*0030*/ 	.string	"Build cuda_13.0.r13.0/compiler.36424714_0"
        /*0030*/ 	.string	"-arch sm_100 -m 64 "



//--------------------- .note.nv.cuinfo           --------------------------
	.section	.note.nv.cuinfo,"",@"SHT_NOTE"
	.sectionflags	@"SHF_NOTE_NV_CUINFO"
        /*0018*/ 	.short	0x0002
        /*001a*/ 	.short	0x0064
        /*001c*/ 	.short	0x0082
	.zero		2


//--------------------- .nv.info                  --------------------------
	.section	.nv.info,"",@"SHT_CUDA_INFO"
	.align	4


	//----- nvinfo : EIATTR_REGCOUNT
	.align		4
        /*0000*/ 	.byte	0x04, 0x2f
        /*0002*/ 	.short	(.L_1 - .L_0)
	.align		4
.L_0:
        /*0004*/ 	.word	index@(_Z22double_to_float_kernelPdPfi)
        /*0008*/ 	.word	0x0000000c


	//----- nvinfo : EIATTR_FRAME_SIZE
	.align		4
.L_1:
        /*000c*/ 	.byte	0x04, 0x11
        /*000e*/ 	.short	(.L_3 - .L_2)
	.align		4
.L_2:
        /*0010*/ 	.word	index@(_Z22double_to_float_kernelPdPfi)
        /*0014*/ 	.word	0x00000000


	//----- nvinfo : EIATTR_REGCOUNT
	.align		4
.L_3:
        /*0018*/ 	.byte	0x04, 0x2f
        /*001a*/ 	.short	(.L_5 - .L_4)
	.align		4
.L_4:
        /*001c*/ 	.word	index@(_Z22float_to_double_kernelPfPdi)
        /*0020*/ 	.word	0x0000000c


	//----- nvinfo : EIATTR_FRAME_SIZE
	.align		4
.L_5:
        /*0024*/ 	.byte	0x04, 0x11
        /*0026*/ 	.short	(.L_7 - .L_6)
	.align		4
.L_6:
        /*0028*/ 	.word	index@(_Z22float_to_double_kernelPfPdi)
        /*002c*/ 	.word	0x00000000


	//----- nvinfo : EIATTR_MIN_STACK_SIZE
	.align		4
.L_7:
        /*0030*/ 	.byte	0x04, 0x12
        /*0032*/ 	.short	(.L_9 - .L_8)
	.align		4
.L_8:
        /*0034*/ 	.word	index@(_Z22float_to_double_kernelPfPdi)
        /*0038*/ 	.word	0x00000000


	//----- nvinfo : EIATTR_MIN_STACK_SIZE
	.align		4
.L_9:
        /*003c*/ 	.byte	0x04, 0x12
        /*003e*/ 	.short	(.L_11 - .L_10)
	.align		4
.L_10:
        /*0040*/ 	.word	index@(_Z22double_to_float_kernelPdPfi)
        /*0044*/ 	.word	0x00000000
.L_11:


//--------------------- .nv.compat                --------------------------
	.section	.nv.compat,"",@"SHT_CUDA_COMPAT_INFO"
	.align	4
        /*0000*/ 	.byte	0x02, 0x09, 0x00, 0x00, 0x02, 0x02, 0x01, 0x00, 0x02, 0x05, 0x05, 0x00, 0x03, 0x07, 0x01, 0x01
        /*0010*/ 	.byte	0x02, 0x03, 0x00, 0x00, 0x02, 0x06, 0x01, 0x00, 0x04, 0x0b, 0x08, 0x00, 0x09, 0x00, 0x00, 0x00
        /*0020*/ 	.byte	0x00, 0x00, 0x00, 0x00


//--------------------- .nv.info._Z22float_to_double_kernelPfPdi --------------------------
	.section	.nv.info._Z22float_to_double_kernelPfPdi,"",@"SHT_CUDA_INFO"
	.sectionflags	@""
	.align	4


	//----- nvinfo : EIATTR_CUDA_API_VERSION
	.align		4
        /*0000*/ 	.byte	0x04, 0x37
        /*0002*/ 	.short	(.L_13 - .L_12)
.L_12:
        /*0004*/ 	.word	0x00000082


	//----- nvinfo : EIATTR_KPARAM_INFO
	.align		4
.L_13:
        /*0008*/ 	.byte	0x04, 0x17
        /*000a*/ 	.short	(.L_15 - .L_14)
.L_14:
        /*000c*/ 	.word	0x00000000
        /*0010*/ 	.short	0x0002
        /*0012*/ 	.short	0x0010
        /*0014*/ 	.byte	0x00, 0xf0, 0x11, 0x00


	//----- nvinfo : EIATTR_KPARAM_INFO
	.align		4
.L_15:
        /*0018*/ 	.byte	0x04, 0x17
        /*001a*/ 	.short	(.L_17 - .L_16)
.L_16:
        /*001c*/ 	.word	0x00000000
        /*0020*/ 	.short	0x0001
        /*0022*/ 	.short	0x0008
        /*0024*/ 	.byte	0x00, 0xf5, 0x21, 0x00


	//----- nvinfo : EIATTR_KPARAM_INFO
	.align		4
.L_17:
        /*0028*/ 	.byte	0x04, 0x17
        /*002a*/ 	.short	(.L_19 - .L_18)
.L_18:
        /*002c*/ 	.word	0x00000000
        /*0030*/ 	.short	0x0000
        /*0032*/ 	.short	0x0000
        /*0034*/ 	.byte	0x00, 0xf5, 0x21, 0x00


	//----- nvinfo : EIATTR_SPARSE_MMA_MASK
	.align		4
.L_19:
        /*0038*/ 	.byte	0x03, 0x50
        /*003a*/ 	.short	0x0000


	//----- nvinfo : EIATTR_MAXREG_COUNT
	.align		4
        /*003c*/ 	.byte	0x03, 0x1b
        /*003e*/ 	.short	0x00ff


	//----- nvinfo : EIATTR_MERCURY_ISA_VERSION
	.align		4
        /*0040*/ 	.byte	0x03, 0x5f
        /*0042*/ 	.short	0x0101


	//----- nvinfo : EIATTR_VRC_CTA_INIT_COUNT
	.align		4
        /*0044*/ 	.byte	0x02, 0x4a
	.zero		1
	.zero		1


	//----- nvinfo : EIATTR_EXIT_INSTR_OFFSETS
	.align		4
        /*0048*/ 	.byte	0x04, 0x1c
        /*004a*/ 	.short	(.L_21 - .L_20)


	//   ....[0]....
.L_20:
        /*004c*/ 	.word	0x00000070


	//   ....[1]....
        /*0050*/ 	.word	0x00000100


	//----- nvinfo : EIATTR_CBANK_PARAM_SIZE
	.align		4
.L_21:
        /*0054*/ 	.byte	0x03, 0x19
        /*0056*/ 	.short	0x0014


	//----- nvinfo : EIATTR_PARAM_CBANK
	.align		4
        /*0058*/ 	.byte	0x04, 0x0a
        /*005a*/ 	.short	(.L_23 - .L_22)
	.align		4
.L_22:
        /*005c*/ 	.word	index@(.nv.constant0._Z22float_to_double_kernelPfPdi)
        /*0060*/ 	.short	0x0380
        /*0062*/ 	.short	0x0014


	//----- nvinfo : EIATTR_SW_WAR
	.align		4
.L_23:
        /*0064*/ 	.byte	0x04, 0x36
        /*0066*/ 	.short	(.L_25 - .L_24)
.L_24:
        /*0068*/ 	.word	0x00000008
.L_25:


//--------------------- .nv.info._Z22double_to_float_kernelPdPfi --------------------------
	.section	.nv.info._Z22double_to_float_kernelPdPfi,"",@"SHT_CUDA_INFO"
	.sectionflags	@""
	.align	4


	//----- nvinfo : EIATTR_CUDA_API_VERSION
	.align		4
        /*0000*/ 	.byte	0x04, 0x37
        /*0002*/ 	.short	(.L_27 - .L_26)
.L_26:
        /*0004*/ 	.word	0x00000082


	//----- nvinfo : EIATTR_KPARAM_INFO
	.align		4
.L_27:
        /*0008*/ 	.byte	0x04, 0x17
        /*000a*/ 	.short	(.L_29 - .L_28)
.L_28:
        /*000c*/ 	.word	0x00000000
        /*0010*/ 	.short	0x0002
        /*0012*/ 	.short	0x0010
        /*0014*/ 	.byte	0x00, 0xf0, 0x11, 0x00


	//----- nvinfo : EIATTR_KPARAM_INFO
	.align		4
.L_29:
        /*0018*/ 	.byte	0x04, 0x17
        /*001a*/ 	.short	(.L_31 - .L_30)
.L_30:
        /*001c*/ 	.word	0x00000000
        /*0020*/ 	.short	0x0001
        /*0022*/ 	.short	0x0008
        /*0024*/ 	.byte	0x00, 0xf5, 0x21, 0x00


	//----- nvinfo : EIATTR_KPARAM_INFO
	.align		4
.L_31:
        /*0028*/ 	.byte	0x04, 0x17
        /*002a*/ 	.short	(.L_33 - .L_32)
.L_32:
        /*002c*/ 	.word	0x00000000
        /*0030*/ 	.short	0x0000
        /*0032*/ 	.short	0x0000
        /*0034*/ 	.byte	0x00, 0xf5, 0x21, 0x00


	//----- nvinfo : EIATTR_SPARSE_MMA_MASK
	.align		4
.L_33:
        /*0038*/ 	.byte	0x03, 0x50
        /*003a*/ 	.short	0x0000


	//----- nvinfo : EIATTR_MAXREG_COUNT
	.align		4
        /*003c*/ 	.byte	0x03, 0x1b
        /*003e*/ 	.short	0x00ff


	//----- nvinfo : EIATTR_MERCURY_ISA_VERSION
	.align		4
        /*0040*/ 	.byte	0x03, 0x5f
        /*0042*/ 	.short	0x0101


	//----- nvinfo : EIATTR_VRC_CTA_INIT_COUNT
	.align		4
        /*0044*/ 	.byte	0x02, 0x4a
	.zero		1
	.zero		1


	//----- nvinfo : EIATTR_EXIT_INSTR_OFFSETS
	.align		4
        /*0048*/ 	.byte	0x04, 0x1c
        /*004a*/ 	.short	(.L_35 - .L_34)


	//   ....[0]....
.L_34:
        /*004c*/ 	.word	0x00000070


	//   ....[1]....
        /*0050*/ 	.word	0x00000100


	//----- nvinfo : EIATTR_CBANK_PARAM_SIZE
	.align		4
.L_35:
        /*0054*/ 	.byte	0x03, 0x19
        /*0056*/ 	.short	0x0014


	//----- nvinfo : EIATTR_PARAM_CBANK
	.align		4
        /*0058*/ 	.byte	0x04, 0x0a
        /*005a*/ 	.short	(.L_37 - .L_36)
	.align		4
.L_36:
        /*005c*/ 	.word	index@(.nv.constant0._Z22double_to_float_kernelPdPfi)
        /*0060*/ 	.short	0x0380
        /*0062*/ 	.short	0x0014


	//----- nvinfo : EIATTR_SW_WAR
	.align		4
.L_37:
        /*0064*/ 	.byte	0x04, 0x36
        /*0066*/ 	.short	(.L_39 - .L_38)
.L_38:
        /*0068*/ 	.word	0x00000008
.L_39:


//--------------------- .nv.callgraph             --------------------------
	.section	.nv.callgraph,"",@"SHT_CUDA_CALLGRAPH"
	.align	4
	.sectionentsize	8
	.align		4
        /*0000*/ 	.word	0x00000000
	.align		4
        /*0004*/ 	.word	0xffffffff
	.align		4
        /*0008*/ 	.word	0x00000000
	.align		4
        /*000c*/ 	.word	0xfffffffe
	.align		4
        /*0010*/ 	.word	0x00000000
	.align		4
        /*0014*/ 	.word	0xfffffffd
	.align		4
        /*0018*/ 	.word	0x00000000
	.align		4
        /*001c*/ 	.word	0xfffffffc


//--------------------- .text._Z22float_to_double_kernelPfPdi --------------------------
	.section	.text._Z22float_to_double_kernelPfPdi,"ax",@progbits
	.align	128
        .global         _Z22float_to_double_kernelPfPdi
        .type           _Z22float_to_double_kernelPfPdi,@function
        .size           _Z22float_to_double_kernelPfPdi,(.L_x_2 - _Z22float_to_double_kernelPfPdi)
        .other          _Z22float_to_double_kernelPfPdi,@"STO_CUDA_ENTRY STV_DEFAULT"
_Z22float_to_double_kernelPfPdi:
.text._Z22float_to_double_kernelPfPdi:
[----:B------:R-:W-:Y:S01]  /*0000*/  LDC R1, c[0x0][0x37c] ;  /* 0x0000df00ff017b82 */ /* 0x000fe20000000800 */
[----:B------:R-:W0:Y:S07]  /*0010*/  S2R R0, SR_TID.X ;  /* 0x0000000000007919 */ /* 0x000e2e0000002100 */
[----:B------:R-:W0:Y:S01]  /*0020*/  S2UR UR4, SR_CTAID.X ;  /* 0x00000000000479c3 */ /* 0x000e220000002500 */
[----:B------:R-:W1:Y:S07]  /*0030*/  LDCU UR5, c[0x0][0x390] ;  /* 0x00007200ff0577ac */ /* 0x000e6e0008000800 */
[----:B------:R-:W0:Y:S02]  /*0040*/  LDC R9, c[0x0][0x360] ;  /* 0x0000d800ff097b82 */ /* 0x000e240000000800 */
[----:B0-----:R-:W-:-:S05]  /*0050*/  IMAD R9, R9, UR4, R0 ;  /* 0x0000000409097c24 */ /* 0x001fca000f8e0200 */
[----:B-1----:R-:W-:-:S13]  /*0060*/  ISETP.GE.AND P0, PT, R9, UR5, PT ;  /* 0x0000000509007c0c */ /* 0x002fda000bf06270 */
[----:B------:R-:W-:Y:S05]  /*0070*/  @P0 EXIT ;  /* 0x000000000000094d */ /* 0x000fea0003800000 */
[----:B------:R-:W0:Y:S01]  /*0080*/  LDC.64 R2, c[0x0][0x380] ;  /* 0x0000e000ff027b82 */ /* 0x000e220000000a00 */
[----:B------:R-:W1:Y:S07]  /*0090*/  LDCU.64 UR4, c[0x0][0x358] ;  /* 0x00006b00ff0477ac */ /* 0x000e6e0008000a00 */
[----:B------:R-:W2:Y:S01]  /*00a0*/  LDC.64 R6, c[0x0][0x388] ;  /* 0x0000e200ff067b82 */ /* 0x000ea20000000a00 */
[----:B0-----:R-:W-:-:S06]  /*00b0*/  IMAD.WIDE R2, R9, 0x4, R2 ;  /* 0x0000000409027825 */ /* 0x001fcc00078e0202 */
[----:B-1----:R-:W3:Y:S01]  /*00c0*/  LDG.E R2, desc[UR4][R2.64] ;  /* 0x0000000402027981 */ /* 0x002ee2000c1e1900 */
[----:B--2---:R-:W-:Y:S01]  /*00d0*/  IMAD.WIDE R6, R9, 0x8, R6 ;  /* 0x0000000809067825 */ /* 0x004fe200078e0206 */
[----:B---3--:R-:W0:Y:S04]  /*00e0*/  F2F.F64.F32 R4, R2 ;  /* 0x0000000200047310 */ /* 0x008e280000201800 */
[----:B0-----:R-:W-:Y:S01]  /*00f0*/  STG.E.64 desc[UR4][R6.64], R4 ;  /* 0x0000000406007986 */ /* 0x001fe2000c101b04 */
[----:B------:R-:W-:Y:S05]  /*0100*/  EXIT ;  /* 0x000000000000794d */ /* 0x000fea0003800000 */
.L_x_0:
[----:B------:R-:W-:-:S00]  /*0110*/  BRA `(.L_x_0) ;  /* 0xfffffffc00fc7947 */ /* 0x000fc0000383ffff */
[----:B------:R-:W-:-:S00]  /*0120*/  NOP ;  /* 0x0000000000007918 */ /* 0x000fc00000000000 */
        /* <DEDUP_REMOVED lines=13> */
.L_x_2:


//--------------------- .text._Z22double_to_float_kernelPdPfi --------------------------
	.section	.text._Z22double_to_float_kernelPdPfi,"ax",@progbits
	.align	128
        .global         _Z22double_to_float_kernelPdPfi
        .type           _Z22double_to_float_kernelPdPfi,@function
        .size           _Z22double_to_float_kernelPdPfi,(.L_x_3 - _Z22double_to_float_kernelPdPfi)
        .other          _Z22double_to_float_kernelPdPfi,@"STO_CUDA_ENTRY STV_DEFAULT"
_Z22double_to_float_kernelPdPfi:
.text._Z22double_to_float_kernelPdPfi:
        /* <DEDUP_REMOVED lines=12> */
[----:B-1----:R-:W3:Y:S01]  /*00c0*/  LDG.E.64 R2, desc[UR4][R2.64] ;  /* 0x0000000402027981 */ /* 0x002ee2000c1e1b00 */
[----:B--2---:R-:W-:Y:S01]  /*00d0*/  IMAD.WIDE R4, R7, 0x4, R4 ;  /* 0x0000000407047825 */ /* 0x004fe200078e0204 */
[----:B---3--:R-:W0:Y:S04]  /*00e0*/  F2F.F32.F64 R9, R2 ;  /* 0x0000000200097310 */ /* 0x008e280000301000 */
[----:B0-----:R-:W-:Y:S01]  /*00f0*/  STG.E desc[UR4][R4.64], R9 ;  /* 0x0000000904007986 */ /* 0x001fe2000c101904 */
[----:B------:R-:W-:Y:S05]  /*0100*/  EXIT ;  /* 0x000000000000794d */ /* 0x000fea0003800000 */
.L_x_1:
        /* <DEDUP_REMOVED lines=15> */
.L_x_3:


//--------------------- .nv.shared.reserved.0     --------------------------
	.section	.nv.shared.reserved.0,"aw",@nobits
	.weak		__nv_reservedSMEM_offset_0_alias
	.size		__nv_reservedSMEM_offset_0_alias, 0, 64
	.other		__nv_reservedSMEM_offset_0_alias,@"STO_CUDA_RESERVED_SHARED STV_DEFAULT"
__nv_reservedSMEM_offset_0_alias:
	.zero		0
	.zero		64


//--------------------- .nv.constant0._Z22float_to_double_kernelPfPdi --------------------------
	.section	.nv.constant0._Z22float_to_double_kernelPfPdi,"a",@progbits
	.sectionflags	@""
	.align	4
.nv.constant0._Z22float_to_double_kernelPfPdi:
	.zero		916


//--------------------- .nv.constant0._Z22double_to_float_kernelPdPfi --------------------------
	.section	.nv.constant0._Z22double_to_float_kernelPdPfi,"a",@progbits
	.sectionflags	@""
	.align	4
.nv.constant0._Z22double_to_float_kernelPdPfi:
	.zero		916


//--------------------- SYMBOLS --------------------------

	.type		.nv.reservedSmem.offset0,@object
	.size		.nv.reservedSmem.offset0,0x4
